//
// Generated by NVIDIA NVVM Compiler
//
// Compiler Build ID: CL-36424714
// Cuda compilation tools, release 13.0, V13.0.88
// Based on NVVM 20.0.0
//

.version 9.0
.target sm_100
.address_size 64

	// .globl	main_kernel
.extern .shared .align 16 .b8 buf_dyn_shmem[];

.visible .entry main_kernel(
	.param .u64 .ptr .align 1 main_kernel_param_0,
	.param .u64 .ptr .align 1 main_kernel_param_1,
	.param .u64 .ptr .align 1 main_kernel_param_2
)
.maxntid 32
{
	.reg .b16 	%rs<34>;
	.reg .b32 	%r<302>;
	.reg .b32 	%f<2>;
	.reg .b64 	%rd<13>;

	ld.param.u64 	%rd1, [main_kernel_param_0];
	ld.param.u64 	%rd2, [main_kernel_param_1];
	ld.param.u64 	%rd3, [main_kernel_param_2];
	mov.f32 	%f1, 0f00000000;
	// begin inline asm
	{  cvt.rn.f16.f32 %rs1, %f1;}

	// end inline asm
	mov.b32 	%r1, {%rs1, %rs1};
	cvta.to.global.u64 	%rd4, %rd2;
	cvta.to.global.u64 	%rd5, %rd3;
	cvta.to.global.u64 	%rd6, %rd1;
	mov.u32 	%r2, %tid.x;
	shl.b32 	%r3, %r2, 2;
	mov.u32 	%r4, buf_dyn_shmem;
	add.s32 	%r5, %r4, %r3;
	mov.u32 	%r6, %ctaid.y;
	mov.u32 	%r7, %ctaid.x;
	shl.b32 	%r8, %r7, 10;
	and.b32  	%r9, %r8, 2147481600;
	mad.lo.s32 	%r10, %r6, 28672, %r9;
	shl.b32 	%r11, %r2, 1;
	or.b32  	%r12, %r10, %r11;
	mul.wide.u32 	%rd7, %r12, 2;
	add.s64 	%rd8, %rd4, %rd7;
	ld.global.nc.u32 	%r13, [%rd8];
	st.shared.u32 	[%r5], %r13;
	ld.global.nc.u32 	%r14, [%rd8+128];
	st.shared.u32 	[%r5+144], %r14;
	ld.global.nc.u32 	%r15, [%rd8+256];
	st.shared.u32 	[%r5+288], %r15;
	ld.global.nc.u32 	%r16, [%rd8+384];
	st.shared.u32 	[%r5+432], %r16;
	ld.global.nc.u32 	%r17, [%rd8+512];
	st.shared.u32 	[%r5+576], %r17;
	ld.global.nc.u32 	%r18, [%rd8+640];
	st.shared.u32 	[%r5+720], %r18;
	ld.global.nc.u32 	%r19, [%rd8+768];
	st.shared.u32 	[%r5+864], %r19;
	ld.global.nc.u32 	%r20, [%rd8+896];
	st.shared.u32 	[%r5+1008], %r20;
	ld.global.nc.u32 	%r21, [%rd8+1024];
	st.shared.u32 	[%r5+1152], %r21;
	ld.global.nc.u32 	%r22, [%rd8+1152];
	st.shared.u32 	[%r5+1296], %r22;
	ld.global.nc.u32 	%r23, [%rd8+1280];
	st.shared.u32 	[%r5+1440], %r23;
	ld.global.nc.u32 	%r24, [%rd8+1408];
	st.shared.u32 	[%r5+1584], %r24;
	ld.global.nc.u32 	%r25, [%rd8+1536];
	st.shared.u32 	[%r5+1728], %r25;
	ld.global.nc.u32 	%r26, [%rd8+1664];
	st.shared.u32 	[%r5+1872], %r26;
	ld.global.nc.u32 	%r27, [%rd8+1792];
	st.shared.u32 	[%r5+2016], %r27;
	ld.global.nc.u32 	%r28, [%rd8+1920];
	st.shared.u32 	[%r5+2160], %r28;
	ld.global.nc.u32 	%r29, [%rd8+2048];
	st.shared.u32 	[%r5+2304], %r29;
	ld.global.nc.u32 	%r30, [%rd8+2176];
	st.shared.u32 	[%r5+2448], %r30;
	ld.global.nc.u32 	%r31, [%rd8+2304];
	st.shared.u32 	[%r5+2592], %r31;
	ld.global.nc.u32 	%r32, [%rd8+2432];
	st.shared.u32 	[%r5+2736], %r32;
	ld.global.nc.u32 	%r33, [%rd8+2560];
	st.shared.u32 	[%r5+2880], %r33;
	ld.global.nc.u32 	%r34, [%rd8+2688];
	st.shared.u32 	[%r5+3024], %r34;
	ld.global.nc.u32 	%r35, [%rd8+2816];
	st.shared.u32 	[%r5+3168], %r35;
	ld.global.nc.u32 	%r36, [%rd8+2944];
	st.shared.u32 	[%r5+3312], %r36;
	ld.global.nc.u32 	%r37, [%rd8+3072];
	st.shared.u32 	[%r5+3456], %r37;
	ld.global.nc.u32 	%r38, [%rd8+3200];
	st.shared.u32 	[%r5+3600], %r38;
	ld.global.nc.u32 	%r39, [%rd8+3328];
	st.shared.u32 	[%r5+3744], %r39;
	ld.global.nc.u32 	%r40, [%rd8+3456];
	st.shared.u32 	[%r5+3888], %r40;
	ld.global.nc.u32 	%r41, [%rd8+3584];
	st.shared.u32 	[%r5+4032], %r41;
	ld.global.nc.u32 	%r42, [%rd8+3712];
	st.shared.u32 	[%r5+4176], %r42;
	ld.global.nc.u32 	%r43, [%rd8+3840];
	st.shared.u32 	[%r5+4320], %r43;
	ld.global.nc.u32 	%r44, [%rd8+3968];
	st.shared.u32 	[%r5+4464], %r44;
	shr.u32 	%r45, %r2, 4;
	and.b32  	%r46, %r2, 15;
	and.b32  	%r47, %r11, 30;
	mad.lo.s32 	%r48, %r45, 40, %r47;
	shl.b32 	%r49, %r48, 1;
	add.s32 	%r50, %r4, %r49;
	and.b32  	%r51, %r3, 64;
	shl.b32 	%r52, %r7, 5;
	and.b32  	%r53, %r52, 32;
	or.b32  	%r54, %r51, %r53;
	or.b32  	%r55, %r54, %r47;
	mul.wide.u32 	%rd9, %r55, 2;
	add.s64 	%rd10, %rd5, %rd9;
	ld.global.nc.u32 	%r56, [%rd10];
	st.shared.u32 	[%r50+4608], %r56;
	ld.global.nc.u32 	%r57, [%rd10+256];
	st.shared.u32 	[%r50+4768], %r57;
	ld.global.nc.u32 	%r58, [%rd10+512];
	st.shared.u32 	[%r50+4928], %r58;
	ld.global.nc.u32 	%r59, [%rd10+768];
	st.shared.u32 	[%r50+5088], %r59;
	ld.global.nc.u32 	%r60, [%rd10+1024];
	st.shared.u32 	[%r50+5248], %r60;
	ld.global.nc.u32 	%r61, [%rd10+1280];
	st.shared.u32 	[%r50+5408], %r61;
	ld.global.nc.u32 	%r62, [%rd10+1536];
	st.shared.u32 	[%r50+5568], %r62;
	ld.global.nc.u32 	%r63, [%rd10+1792];
	st.shared.u32 	[%r50+5728], %r63;
	ld.global.nc.u32 	%r64, [%rd10+2048];
	st.shared.u32 	[%r50+5888], %r64;
	ld.global.nc.u32 	%r65, [%rd10+2304];
	st.shared.u32 	[%r50+6048], %r65;
	ld.global.nc.u32 	%r66, [%rd10+2560];
	st.shared.u32 	[%r50+6208], %r66;
	ld.global.nc.u32 	%r67, [%rd10+2816];
	st.shared.u32 	[%r50+6368], %r67;
	ld.global.nc.u32 	%r68, [%rd10+3072];
	st.shared.u32 	[%r50+6528], %r68;
	ld.global.nc.u32 	%r69, [%rd10+3328];
	st.shared.u32 	[%r50+6688], %r69;
	ld.global.nc.u32 	%r70, [%rd10+3584];
	st.shared.u32 	[%r50+6848], %r70;
	ld.global.nc.u32 	%r71, [%rd10+3840];
	st.shared.u32 	[%r50+7008], %r71;
	ld.global.nc.u32 	%r72, [%rd10+4096];
	st.shared.u32 	[%r50+7168], %r72;
	ld.global.nc.u32 	%r73, [%rd10+4352];
	st.shared.u32 	[%r50+7328], %r73;
	ld.global.nc.u32 	%r74, [%rd10+4608];
	st.shared.u32 	[%r50+7488], %r74;
	ld.global.nc.u32 	%r75, [%rd10+4864];
	st.shared.u32 	[%r50+7648], %r75;
	ld.global.nc.u32 	%r76, [%rd10+5120];
	st.shared.u32 	[%r50+7808], %r76;
	ld.global.nc.u32 	%r77, [%rd10+5376];
	st.shared.u32 	[%r50+7968], %r77;
	ld.global.nc.u32 	%r78, [%rd10+5632];
	st.shared.u32 	[%r50+8128], %r78;
	ld.global.nc.u32 	%r79, [%rd10+5888];
	st.shared.u32 	[%r50+8288], %r79;
	ld.global.nc.u32 	%r80, [%rd10+6144];
	st.shared.u32 	[%r50+8448], %r80;
	ld.global.nc.u32 	%r81, [%rd10+6400];
	st.shared.u32 	[%r50+8608], %r81;
	ld.global.nc.u32 	%r82, [%rd10+6656];
	st.shared.u32 	[%r50+8768], %r82;
	ld.global.nc.u32 	%r83, [%rd10+6912];
	st.shared.u32 	[%r50+8928], %r83;
	ld.global.nc.u32 	%r84, [%rd10+7168];
	st.shared.u32 	[%r50+9088], %r84;
	ld.global.nc.u32 	%r85, [%rd10+7424];
	st.shared.u32 	[%r50+9248], %r85;
	ld.global.nc.u32 	%r86, [%rd10+7680];
	st.shared.u32 	[%r50+9408], %r86;
	ld.global.nc.u32 	%r87, [%rd10+7936];
	st.shared.u32 	[%r50+9568], %r87;
	bar.sync 	0;
	mov.b32 	%r88, 72;
	wmma.load.a.sync.aligned.row.m16n16k16.shared.f16 	{%r89, %r90, %r91, %r92, %r93, %r94, %r95, %r96}, [%r4], %r88;
	add.s32 	%r97, %r4, 32;
	wmma.load.a.sync.aligned.row.m16n16k16.shared.f16 	{%r98, %r99, %r100, %r101, %r102, %r103, %r104, %r105}, [%r97], %r88;
	add.s32 	%r106, %r4, 2304;
	wmma.load.a.sync.aligned.row.m16n16k16.shared.f16 	{%r107, %r108, %r109, %r110, %r111, %r112, %r113, %r114}, [%r106], %r88;
	add.s32 	%r115, %r4, 2336;
	wmma.load.a.sync.aligned.row.m16n16k16.shared.f16 	{%r116, %r117, %r118, %r119, %r120, %r121, %r122, %r123}, [%r115], %r88;
	add.s32 	%r124, %r4, 4608;
	mov.b32 	%r125, 40;
	wmma.load.b.sync.aligned.row.m16n16k16.shared.f16 	{%r126, %r127, %r128, %r129, %r130, %r131, %r132, %r133}, [%r124], %r125;
	add.s32 	%r134, %r4, 4640;
	wmma.load.b.sync.aligned.row.m16n16k16.shared.f16 	{%r135, %r136, %r137, %r138, %r139, %r140, %r141, %r142}, [%r134], %r125;
	add.s32 	%r143, %r4, 5888;
	wmma.load.b.sync.aligned.row.m16n16k16.shared.f16 	{%r144, %r145, %r146, %r147, %r148, %r149, %r150, %r151}, [%r143], %r125;
	add.s32 	%r152, %r4, 5920;
	wmma.load.b.sync.aligned.row.m16n16k16.shared.f16 	{%r153, %r154, %r155, %r156, %r157, %r158, %r159, %r160}, [%r152], %r125;
	wmma.mma.sync.aligned.row.row.m16n16k16.f16.f16 {%r161, %r162, %r163, %r164}, {%r89, %r90, %r91, %r92, %r93, %r94, %r95, %r96}, {%r126, %r127, %r128, %r129, %r130, %r131, %r132, %r133}, {%r1, %r1, %r1, %r1};
	wmma.mma.sync.aligned.row.row.m16n16k16.f16.f16 {%r165, %r166, %r167, %r168}, {%r98, %r99, %r100, %r101, %r102, %r103, %r104, %r105}, {%r144, %r145, %r146, %r147, %r148, %r149, %r150, %r151}, {%r161, %r162, %r163, %r164};
	wmma.mma.sync.aligned.row.row.m16n16k16.f16.f16 {%r169, %r170, %r171, %r172}, {%r89, %r90, %r91, %r92, %r93, %r94, %r95, %r96}, {%r135, %r136, %r137, %r138, %r139, %r140, %r141, %r142}, {%r1, %r1, %r1, %r1};
	wmma.mma.sync.aligned.row.row.m16n16k16.f16.f16 {%r173, %r174, %r175, %r176}, {%r98, %r99, %r100, %r101, %r102, %r103, %r104, %r105}, {%r153, %r154, %r155, %r156, %r157, %r158, %r159, %r160}, {%r169, %r170, %r171, %r172};
	wmma.mma.sync.aligned.row.row.m16n16k16.f16.f16 {%r177, %r178, %r179, %r180}, {%r107, %r108, %r109, %r110, %r111, %r112, %r113, %r114}, {%r126, %r127, %r128, %r129, %r130, %r131, %r132, %r133}, {%r1, %r1, %r1, %r1};
	wmma.mma.sync.aligned.row.row.m16n16k16.f16.f16 {%r181, %r182, %r183, %r184}, {%r116, %r117, %r118, %r119, %r120, %r121, %r122, %r123}, {%r144, %r145, %r146, %r147, %r148, %r149, %r150, %r151}, {%r177, %r178, %r179, %r180};
	wmma.mma.sync.aligned.row.row.m16n16k16.f16.f16 {%r185, %r186, %r187, %r188}, {%r107, %r108, %r109, %r110, %r111, %r112, %r113, %r114}, {%r135, %r136, %r137, %r138, %r139, %r140, %r141, %r142}, {%r1, %r1, %r1, %r1};
	wmma.mma.sync.aligned.row.row.m16n16k16.f16.f16 {%r189, %r190, %r191, %r192}, {%r116, %r117, %r118, %r119, %r120, %r121, %r122, %r123}, {%r153, %r154, %r155, %r156, %r157, %r158, %r159, %r160}, {%r185, %r186, %r187, %r188};
	add.s32 	%r193, %r4, 64;
	wmma.load.a.sync.aligned.row.m16n16k16.shared.f16 	{%r194, %r195, %r196, %r197, %r198, %r199, %r200, %r201}, [%r193], %r88;
	add.s32 	%r202, %r4, 96;
	wmma.load.a.sync.aligned.row.m16n16k16.shared.f16 	{%r203, %r204, %r205, %r206, %r207, %r208, %r209, %r210}, [%r202], %r88;
	add.s32 	%r211, %r4, 2368;
	wmma.load.a.sync.aligned.row.m16n16k16.shared.f16 	{%r212, %r213, %r214, %r215, %r216, %r217, %r218, %r219}, [%r211], %r88;
	add.s32 	%r220, %r4, 2400;
	wmma.load.a.sync.aligned.row.m16n16k16.shared.f16 	{%r221, %r222, %r223, %r224, %r225, %r226, %r227, %r228}, [%r220], %r88;
	add.s32 	%r229, %r4, 7168;
	wmma.load.b.sync.aligned.row.m16n16k16.shared.f16 	{%r230, %r231, %r232, %r233, %r234, %r235, %r236, %r237}, [%r229], %r125;
	add.s32 	%r238, %r4, 7200;
	wmma.load.b.sync.aligned.row.m16n16k16.shared.f16 	{%r239, %r240, %r241, %r242, %r243, %r244, %r245, %r246}, [%r238], %r125;
	add.s32 	%r247, %r4, 8448;
	wmma.load.b.sync.aligned.row.m16n16k16.shared.f16 	{%r248, %r249, %r250, %r251, %r252, %r253, %r254, %r255}, [%r247], %r125;
	add.s32 	%r256, %r4, 8480;
	wmma.load.b.sync.aligned.row.m16n16k16.shared.f16 	{%r257, %r258, %r259, %r260, %r261, %r262, %r263, %r264}, [%r256], %r125;
	wmma.mma.sync.aligned.row.row.m16n16k16.f16.f16 {%r265, %r266, %r267, %r268}, {%r194, %r195, %r196, %r197, %r198, %r199, %r200, %r201}, {%r230, %r231, %r232, %r233, %r234, %r235, %r236, %r237}, {%r165, %r166, %r167, %r168};
	wmma.mma.sync.aligned.row.row.m16n16k16.f16.f16 {%r269, %r270, %r271, %r272}, {%r203, %r204, %r205, %r206, %r207, %r208, %r209, %r210}, {%r248, %r249, %r250, %r251, %r252, %r253, %r254, %r255}, {%r265, %r266, %r267, %r268};
	wmma.mma.sync.aligned.row.row.m16n16k16.f16.f16 {%r273, %r274, %r275, %r276}, {%r194, %r195, %r196, %r197, %r198, %r199, %r200, %r201}, {%r239, %r240, %r241, %r242, %r243, %r244, %r245, %r246}, {%r173, %r174, %r175, %r176};
	wmma.mma.sync.aligned.row.row.m16n16k16.f16.f16 {%r277, %r278, %r279, %r280}, {%r203, %r204, %r205, %r206, %r207, %r208, %r209, %r210}, {%r257, %r258, %r259, %r260, %r261, %r262, %r263, %r264}, {%r273, %r274, %r275, %r276};
	wmma.mma.sync.aligned.row.row.m16n16k16.f16.f16 {%r281, %r282, %r283, %r284}, {%r212, %r213, %r214, %r215, %r216, %r217, %r218, %r219}, {%r230, %r231, %r232, %r233, %r234, %r235, %r236, %r237}, {%r181, %r182, %r183, %r184};
	wmma.mma.sync.aligned.row.row.m16n16k16.f16.f16 {%r285, %r286, %r287, %r288}, {%r221, %r222, %r223, %r224, %r225, %r226, %r227, %r228}, {%r248, %r249, %r250, %r251, %r252, %r253, %r254, %r255}, {%r281, %r282, %r283, %r284};
	wmma.mma.sync.aligned.row.row.m16n16k16.f16.f16 {%r289, %r290, %r291, %r292}, {%r212, %r213, %r214, %r215, %r216, %r217, %r218, %r219}, {%r239, %r240, %r241, %r242, %r243, %r244, %r245, %r246}, {%r189, %r190, %r191, %r192};
	wmma.mma.sync.aligned.row.row.m16n16k16.f16.f16 {%r293, %r294, %r295, %r296}, {%r221, %r222, %r223, %r224, %r225, %r226, %r227, %r228}, {%r257, %r258, %r259, %r260, %r261, %r262, %r263, %r264}, {%r289, %r290, %r291, %r292};
	bar.sync 	0;
	mov.b32 	%r297, 16;
	wmma.store.d.sync.aligned.row.m16n16k16.shared.f16 	[%r4], {%r269, %r270, %r271, %r272}, %r297;
	add.s32 	%r298, %r4, 512;
	wmma.store.d.sync.aligned.row.m16n16k16.shared.f16 	[%r298], {%r277, %r278, %r279, %r280}, %r297;
	bar.sync 	0;
	or.b32  	%r299, %r54, %r46;
	or.b32  	%r300, %r299, %r10;
	mul.wide.u32 	%rd11, %r300, 2;
	add.s64 	%rd12, %rd6, %rd11;
	sub.s32 	%r301, %r5, %r11;
	ld.shared.u16 	%rs2, [%r301];
	st.global.u16 	[%rd12], %rs2;
	ld.shared.u16 	%rs3, [%r301+64];
	st.global.u16 	[%rd12+256], %rs3;
	ld.shared.u16 	%rs4, [%r301+128];
	st.global.u16 	[%rd12+512], %rs4;
	ld.shared.u16 	%rs5, [%r301+192];
	st.global.u16 	[%rd12+768], %rs5;
	ld.shared.u16 	%rs6, [%r301+256];
	st.global.u16 	[%rd12+1024], %rs6;
	ld.shared.u16 	%rs7, [%r301+320];
	st.global.u16 	[%rd12+1280], %rs7;
	ld.shared.u16 	%rs8, [%r301+384];
	st.global.u16 	[%rd12+1536], %rs8;
	ld.shared.u16 	%rs9, [%r301+448];
	st.global.u16 	[%rd12+1792], %rs9;
	ld.shared.u16 	%rs10, [%r301+512];
	st.global.u16 	[%rd12+32], %rs10;
	ld.shared.u16 	%rs11, [%r301+576];
	st.global.u16 	[%rd12+288], %rs11;
	ld.shared.u16 	%rs12, [%r301+640];
	st.global.u16 	[%rd12+544], %rs12;
	ld.shared.u16 	%rs13, [%r301+704];
	st.global.u16 	[%rd12+800], %rs13;
	ld.shared.u16 	%rs14, [%r301+768];
	st.global.u16 	[%rd12+1056], %rs14;
	ld.shared.u16 	%rs15, [%r301+832];
	st.global.u16 	[%rd12+1312], %rs15;
	ld.shared.u16 	%rs16, [%r301+896];
	st.global.u16 	[%rd12+1568], %rs16;
	ld.shared.u16 	%rs17, [%r301+960];
	st.global.u16 	[%rd12+1824], %rs17;
	bar.sync 	0;
	wmma.store.d.sync.aligned.row.m16n16k16.shared.f16 	[%r4], {%r285, %r286, %r287, %r288}, %r297;
	wmma.store.d.sync.aligned.row.m16n16k16.shared.f16 	[%r298], {%r293, %r294, %r295, %r296}, %r297;
	bar.sync 	0;
	ld.shared.u16 	%rs18, [%r301];
	st.global.u16 	[%rd12+2048], %rs18;
	ld.shared.u16 	%rs19, [%r301+64];
	st.global.u16 	[%rd12+2304], %rs19;
	ld.shared.u16 	%rs20, [%r301+128];
	st.global.u16 	[%rd12+2560], %rs20;
	ld.shared.u16 	%rs21, [%r301+192];
	st.global.u16 	[%rd12+2816], %rs21;
	ld.shared.u16 	%rs22, [%r301+256];
	st.global.u16 	[%rd12+3072], %rs22;
	ld.shared.u16 	%rs23, [%r301+320];
	st.global.u16 	[%rd12+3328], %rs23;
	ld.shared.u16 	%rs24, [%r301+384];
	st.global.u16 	[%rd12+3584], %rs24;
	ld.shared.u16 	%rs25, [%r301+448];
	st.global.u16 	[%rd12+3840], %rs25;
	ld.shared.u16 	%rs26, [%r301+512];
	st.global.u16 	[%rd12+2080], %rs26;
	ld.shared.u16 	%rs27, [%r301+576];
	st.global.u16 	[%rd12+2336], %rs27;
	ld.shared.u16 	%rs28, [%r301+640];
	st.global.u16 	[%rd12+2592], %rs28;
	ld.shared.u16 	%rs29, [%r301+704];
	st.global.u16 	[%rd12+2848], %rs29;
	ld.shared.u16 	%rs30, [%r301+768];
	st.global.u16 	[%rd12+3104], %rs30;
	ld.shared.u16 	%rs31, [%r301+832];
	st.global.u16 	[%rd12+3360], %rs31;
	ld.shared.u16 	%rs32, [%r301+896];
	st.global.u16 	[%rd12+3616], %rs32;
	ld.shared.u16 	%rs33, [%r301+960];
	st.global.u16 	[%rd12+3872], %rs33;
	ret;

}


// ===== COMPILED SASS (sm_100) =====

	.target	sm_100

	.elftype	@"ET_EXEC"


//--------------------- .note.nv.tkinfo           --------------------------
	.section	.note.nv.tkinfo,"",@"SHT_NOTE"
	.sectionflags	@"SHF_NOTE_NV_TKINFO"
	.tkinfo
        /*0018*/ 	.word	0x00000002
        /*0030*/ 	.string	""
        /*0030*/ 	.string	"ptxas"
        /*0030*/ 	.string	"Cuda compilation tools, release 13.0, V13.0.88"
        /*0030*/ 	.string	"Build cuda_13.0.r13.0/compiler.36424714_0"
        /*0030*/ 	.string	"-arch sm_100 -m 64 "



//--------------------- .note.nv.cuinfo           --------------------------
	.section	.note.nv.cuinfo,"",@"SHT_NOTE"
	.sectionflags	@"SHF_NOTE_NV_CUINFO"
        /*0018*/ 	.short	0x0002
        /*001a*/ 	.short	0x0064
        /*001c*/ 	.short	0x0082
	.zero		2


//--------------------- .nv.info                  --------------------------
	.section	.nv.info,"",@"SHT_CUDA_INFO"
	.align	4


	//----- nvinfo : EIATTR_REGCOUNT
	.align		4
        /*0000*/ 	.byte	0x04, 0x2f
        /*0002*/ 	.short	(.L_1 - .L_0)
	.align		4
.L_0:
        /*0004*/ 	.word	index@(main_kernel)
        /*0008*/ 	.word	0x00000040


	//----- nvinfo : EIATTR_FRAME_SIZE
	.align		4
.L_1:
        /*000c*/ 	.byte	0x04, 0x11
        /*000e*/ 	.short	(.L_3 - .L_2)
	.align		4
.L_2:
        /*0010*/ 	.word	index@(main_kernel)
        /*0014*/ 	.word	0x00000000


	//----- nvinfo : EIATTR_MIN_STACK_SIZE
	.align		4
.L_3:
        /*0018*/ 	.byte	0x04, 0x12
        /*001a*/ 	.short	(.L_5 - .L_4)
	.align		4
.L_4:
        /*001c*/ 	.word	index@(main_kernel)
        /*0020*/ 	.word	0x00000000
.L_5:


//--------------------- .nv.compat                --------------------------
	.section	.nv.compat,"",@"SHT_CUDA_COMPAT_INFO"
	.align	4
        /*0000*/ 	.byte	0x02, 0x09, 0x00, 0x00, 0x02, 0x02, 0x01, 0x00, 0x02, 0x05, 0x05, 0x00, 0x03, 0x07, 0x01, 0x01
        /*0010*/ 	.byte	0x02, 0x03, 0x00, 0x00, 0x02, 0x06, 0x01, 0x00, 0x04, 0x0b, 0x08, 0x00, 0x09, 0x00, 0x00, 0x00
        /*0020*/ 	.byte	0x00, 0x00, 0x00, 0x00


//--------------------- .nv.info.main_kernel      --------------------------
	.section	.nv.info.main_kernel,"",@"SHT_CUDA_INFO"
	.sectionflags	@""
	.align	4


	//----- nvinfo : EIATTR_CUDA_API_VERSION
	.align		4
        /*0000*/ 	.byte	0x04, 0x37
        /*0002*/ 	.short	(.L_7 - .L_6)
.L_6:
        /*0004*/ 	.word	0x00000082


	//----- nvinfo : EIATTR_KPARAM_INFO
	.align		4
.L_7:
        /*0008*/ 	.byte	0x04, 0x17
        /*000a*/ 	.short	(.L_9 - .L_8)
.L_8:
        /*000c*/ 	.word	0x00000000
        /*0010*/ 	.short	0x0002
        /*0012*/ 	.short	0x0010
        /*0014*/ 	.byte	0x00, 0xf5, 0x21, 0x00


	//----- nvinfo : EIATTR_KPARAM_INFO
	.align		4
.L_9:
        /*0018*/ 	.byte	0x04, 0x17
        /*001a*/ 	.short	(.L_11 - .L_10)
.L_10:
        /*001c*/ 	.word	0x00000000
        /*0020*/ 	.short	0x0001
        /*0022*/ 	.short	0x0008
        /*0024*/ 	.byte	0x00, 0xf5, 0x21, 0x00


	//----- nvinfo : EIATTR_KPARAM_INFO
	.align		4
.L_11:
        /*0028*/ 	.byte	0x04, 0x17
        /*002a*/ 	.short	(.L_13 - .L_12)
.L_12:
        /*002c*/ 	.word	0x00000000
        /*0030*/ 	.short	0x0000
        /*0032*/ 	.short	0x0000
        /*0034*/ 	.byte	0x00, 0xf5, 0x21, 0x00


	//----- nvinfo : EIATTR_SPARSE_MMA_MASK
	.align		4
.L_13:
        /*0038*/ 	.byte	0x03, 0x50
        /*003a*/ 	.short	0x0000


	//----- nvinfo : EIATTR_WMMA_USED
	.align		4
        /*003c*/ 	.byte	0x01, 0x2b
	.zero		2


	//----- nvinfo : EIATTR_MAXREG_COUNT
	.align		4
        /*0040*/ 	.byte	0x03, 0x1b
        /*0042*/ 	.short	0x00ff


	//----- nvinfo : EIATTR_NUM_BARRIERS
	.align		4
        /*0044*/ 	.byte	0x02, 0x4c
        /*0046*/ 	.byte	0x01
	.zero		1


	//----- nvinfo : EIATTR_MERCURY_ISA_VERSION
	.align		4
        /*0048*/ 	.byte	0x03, 0x5f
        /*004a*/ 	.short	0x0101


	//----- nvinfo : EIATTR_VRC_CTA_INIT_COUNT
	.align		4
        /*004c*/ 	.byte	0x02, 0x4a
	.zero		1
	.zero		1


	//----- nvinfo : EIATTR_EXIT_INSTR_OFFSETS
	.align		4
        /*0050*/ 	.byte	0x04, 0x1c
        /*0052*/ 	.short	(.L_15 - .L_14)


	//   ....[0]....
.L_14:
        /*0054*/ 	.word	0x00001530


	//----- nvinfo : EIATTR_MAX_THREADS
	.align		4
.L_15:
        /*0058*/ 	.byte	0x04, 0x05
        /*005a*/ 	.short	(.L_17 - .L_16)
.L_16:
        /*005c*/ 	.word	0x00000020
        /*0060*/ 	.word	0x00000001
        /*0064*/ 	.word	0x00000001


	//----- nvinfo : EIATTR_CBANK_PARAM_SIZE
	.align		4
.L_17:
        /*0068*/ 	.byte	0x03, 0x19
        /*006a*/ 	.short	0x0018


	//----- nvinfo : EIATTR_PARAM_CBANK
	.align		4
        /*006c*/ 	.byte	0x04, 0x0a
        /*006e*/ 	.short	(.L_19 - .L_18)
	.align		4
.L_18:
        /*0070*/ 	.word	index@(.nv.constant0.main_kernel)
        /*0074*/ 	.short	0x0380
        /*0076*/ 	.short	0x0018


	//----- nvinfo : EIATTR_SW_WAR
	.align		4
.L_19:
        /*0078*/ 	.byte	0x04, 0x36
        /*007a*/ 	.short	(.L_21 - .L_20)
.L_20:
        /*007c*/ 	.word	0x00000008
.L_21:


//--------------------- .nv.callgraph             --------------------------
	.section	.nv.callgraph,"",@"SHT_CUDA_CALLGRAPH"
	.align	4
	.sectionentsize	8
	.align		4
        /*0000*/ 	.word	0x00000000
	.align		4
        /*0004*/ 	.word	0xffffffff
	.align		4
        /*0008*/ 	.word	0x00000000
	.align		4
        /*000c*/ 	.word	0xfffffffe
	.align		4
        /*0010*/ 	.word	0x00000000
	.align		4
        /*0014*/ 	.word	0xfffffffd
	.align		4
        /*0018*/ 	.word	0x00000000
	.align		4
        /*001c*/ 	.word	0xfffffffc


//--------------------- .text.main_kernel         --------------------------
	.section	.text.main_kernel,"ax",@progbits
	.align	128
        .global         main_kernel
        .type           main_kernel,@function
        .size           main_kernel,(.L_x_1 - main_kernel)
        .other          main_kernel,@"STO_CUDA_ENTRY STV_DEFAULT"
main_kernel:
.text.main_kernel:
[----:B------:R-:W-:Y:S01]  /*0000*/  LDC R1, c[0x0][0x37c] ;  /* 0x0000df00ff017b82 */ /* 0x000fe20000000800 */
[----:B------:R-:W0:Y:S07]  /*0010*/  S2R R6, SR_CTAID.X ;  /* 0x0000000000067919 */ /* 0x000e2e0000002500 */
[----:B------:R-:W1:Y:S01]  /*0020*/  LDC.64 R2, c[0x0][0x388] ;  /* 0x0000e200ff027b82 */ /* 0x000e620000000a00 */
[----:B------:R-:W2:Y:S01]  /*0030*/  LDCU.64 UR10, c[0x0][0x358] ;  /* 0x00006b00ff0a77ac */ /* 0x000ea20008000a00 */
[----:B------:R-:W3:Y:S01]  /*0040*/  S2R R57, SR_CTAID.Y ;  /* 0x0000000000397919 */ /* 0x000ee20000002600 */
[----:B------:R-:W4:Y:S01]  /*0050*/  S2R R0, SR_TID.X ;  /* 0x0000000000007919 */ /* 0x000f220000002100 */
[----:B0-----:R-:W-:-:S05]  /*0060*/  IMAD.SHL.U32 R4, R6, 0x400, RZ ;  /* 0x0000040006047824 */ /* 0x001fca00078e00ff */
[----:B------:R-:W-:Y:S01]  /*0070*/  LOP3.LUT R4, R4, 0x7ffff800, RZ, 0xc0, !PT ;  /* 0x7ffff80004047812 */ /* 0x000fe200078ec0ff */
[----:B----4-:R-:W-:-:S04]  /*0080*/  IMAD.SHL.U32 R52, R0, 0x2, RZ ;  /* 0x0000000200347824 */ /* 0x010fc800078e00ff */
[----:B---3--:R-:W-:-:S05]  /*0090*/  IMAD R57, R57, 0x7000, R4 ;  /* 0x0000700039397824 */ /* 0x008fca00078e0204 */
[----:B------:R-:W-:-:S05]  /*00a0*/  LOP3.LUT R5, R57, R52, RZ, 0xfc, !PT ;  /* 0x0000003439057212 */ /* 0x000fca00078efcff */
[----:B-1----:R-:W-:-:S05]  /*00b0*/  IMAD.WIDE.U32 R2, R5, 0x2, R2 ;  /* 0x0000000205027825 */ /* 0x002fca00078e0002 */
[----:B--2---:R-:W2:Y:S04]  /*00c0*/  LDG.E.CONSTANT R47, desc[UR10][R2.64] ;  /* 0x0000000a022f7981 */ /* 0x004ea8000c1e9900 */
[----:B------:R-:W3:Y:S04]  /*00d0*/  LDG.E.CONSTANT R49, desc[UR10][R2.64+0x80] ;  /* 0x0000800a02317981 */ /* 0x000ee8000c1e9900 */
[----:B------:R-:W4:Y:S04]  /*00e0*/  LDG.E.CONSTANT R51, desc[UR10][R2.64+0x100] ;  /* 0x0001000a02337981 */ /* 0x000f28000c1e9900 */
[----:B------:R-:W5:Y:S04]  /*00f0*/  LDG.E.CONSTANT R55, desc[UR10][R2.64+0x180] ;  /* 0x0001800a02377981 */ /* 0x000f68000c1e9900 */
[----:B------:R-:W5:Y:S04]  /*0100*/  LDG.E.CONSTANT R59, desc[UR10][R2.64+0x200] ;  /* 0x0002000a023b7981 */ /* 0x000f68000c1e9900 */
[----:B------:R-:W5:Y:S04]  /*0110*/  LDG.E.CONSTANT R61, desc[UR10][R2.64+0x280] ;  /* 0x0002800a023d7981 */ /* 0x000f68000c1e9900 */
[----:B------:R-:W5:Y:S04]  /*0120*/  LDG.E.CONSTANT R16, desc[UR10][R2.64+0x300] ;  /* 0x0003000a02107981 */ /* 0x000f68000c1e9900 */
[----:B------:R-:W5:Y:S04]  /*0130*/  LDG.E.CONSTANT R20, desc[UR10][R2.64+0x380] ;  /* 0x0003800a02147981 */ /* 0x000f68000c1e9900 */
[----:B------:R-:W5:Y:S04]  /*0140*/  LDG.E.CONSTANT R22, desc[UR10][R2.64+0x400] ;  /* 0x0004000a02167981 */ /* 0x000f68000c1e9900 */
[----:B------:R-:W5:Y:S04]  /*0150*/  LDG.E.CONSTANT R24, desc[UR10][R2.64+0x480] ;  /* 0x0004800a02187981 */ /* 0x000f68000c1e9900 */
[----:B------:R-:W5:Y:S01]  /*0160*/  LDG.E.CONSTANT R26, desc[UR10][R2.64+0x500] ;  /* 0x0005000a021a7981 */ /* 0x000f62000c1e9900 */
[----:B------:R-:W-:Y:S01]  /*0170*/  IMAD.SHL.U32 R56, R0, 0x4, RZ ;  /* 0x0000000400387824 */ /* 0x000fe200078e00ff */
[----:B------:R-:W0:Y:S01]  /*0180*/  S2UR UR5, SR_CgaCtaId ;  /* 0x00000000000579c3 */ /* 0x000e220000008800 */
[----:B------:R-:W-:Y:S01]  /*0190*/  IMAD.SHL.U32 R4, R6, 0x20, RZ ;  /* 0x0000002006047824 */ /* 0x000fe200078e00ff */
[----:B------:R-:W5:Y:S02]  /*01a0*/  LDG.E.CONSTANT R58, desc[UR10][R2.64+0x580] ;  /* 0x0005800a023a7981 */ /* 0x000f64000c1e9900 */
[----:B------:R-:W-:-:S02]  /*01b0*/  LOP3.LUT R53, R56, 0x40, RZ, 0xc0, !PT ;  /* 0x0000004038357812 */ /* 0x000fc400078ec0ff */
[----:B------:R-:W5:Y:S02]  /*01c0*/  LDG.E.CONSTANT R41, desc[UR10][R2.64+0x600] ;  /* 0x0006000a02297981 */ /* 0x000f64000c1e9900 */
[----:B------:R-:W-:Y:S02]  /*01d0*/  LOP3.LUT R53, R53, 0x20, R4, 0xf8, !PT ;  /* 0x0000002035357812 */ /* 0x000fe400078ef804 */
[----:B------:R-:W1:Y:S01]  /*01e0*/  LDC.64 R4, c[0x0][0x390] ;  /* 0x0000e400ff047b82 */ /* 0x000e620000000a00 */
[----:B------:R-:W-:Y:S01]  /*01f0*/  UMOV UR4, 0x400 ;  /* 0x0000040000047882 */ /* 0x000fe20000000000 */
[----:B------:R-:W-:Y:S01]  /*0200*/  LOP3.LUT R6, R53, 0x1e, R52, 0xf8, !PT ;  /* 0x0000001e35067812 */ /* 0x000fe200078ef834 */
[----:B------:R-:W5:Y:S04]  /*0210*/  LDG.E.CONSTANT R43, desc[UR10][R2.64+0x680] ;  /* 0x0006800a022b7981 */ /* 0x000f68000c1e9900 */
[----:B------:R-:W5:Y:S04]  /*0220*/  LDG.E.CONSTANT R45, desc[UR10][R2.64+0x700] ;  /* 0x0007000a022d7981 */ /* 0x000f68000c1e9900 */
[----:B------:R-:W5:Y:S01]  /*0230*/  LDG.E.CONSTANT R7, desc[UR10][R2.64+0x780] ;  /* 0x0007800a02077981 */ /* 0x000f62000c1e9900 */
[----:B0-----:R-:W-:-:S03]  /*0240*/  ULEA UR4, UR5, UR4, 0x18 ;  /* 0x0000000405047291 */ /* 0x001fc6000f8ec0ff */
[----:B------:R-:W5:Y:S04]  /*0250*/  LDG.E.CONSTANT R9, desc[UR10][R2.64+0x800] ;  /* 0x0008000a02097981 */ /* 0x000f68000c1e9900 */
[----:B------:R-:W5:Y:S04]  /*0260*/  LDG.E.CONSTANT R11, desc[UR10][R2.64+0x880] ;  /* 0x0008800a020b7981 */ /* 0x000f68000c1e9900 */
[----:B------:R-:W5:Y:S01]  /*0270*/  LDG.E.CONSTANT R13, desc[UR10][R2.64+0x900] ;  /* 0x0009000a020d7981 */ /* 0x000f62000c1e9900 */
[----:B-1----:R-:W-:-:S03]  /*0280*/  IMAD.WIDE.U32 R4, R6, 0x2, R4 ;  /* 0x0000000206047825 */ /* 0x002fc600078e0004 */
[----:B------:R-:W5:Y:S04]  /*0290*/  LDG.E.CONSTANT R15, desc[UR10][R2.64+0x980] ;  /* 0x0009800a020f7981 */ /* 0x000f68000c1e9900 */
        /* <DEDUP_REMOVED lines=11> */
[----:B------:R0:W5:Y:S04]  /*0350*/  LDG.E.CONSTANT R39, desc[UR10][R2.64+0xf80] ;  /* 0x000f800a02277981 */ /* 0x000168000c1e9900 */
        /* <DEDUP_REMOVED lines=20> */
[----:B--2---:R-:W-:Y:S04]  /*04a0*/  STS [R56+UR4], R47 ;  /* 0x0000002f38007988 */ /* 0x004fe80008000804 */
[----:B---3--:R-:W-:Y:S04]  /*04b0*/  STS [R56+UR4+0x90], R49 ;  /* 0x0000903138007988 */ /* 0x008fe80008000804 */
[----:B----4-:R-:W-:Y:S04]  /*04c0*/  STS [R56+UR4+0x120], R51 ;  /* 0x0001203338007988 */ /* 0x010fe80008000804 */
[----:B-----5:R-:W-:Y:S04]  /*04d0*/  STS [R56+UR4+0x1b0], R55 ;  /* 0x0001b03738007988 */ /* 0x020fe80008000804 */
[----:B------:R-:W-:Y:S04]  /*04e0*/  STS [R56+UR4+0x240], R59 ;  /* 0x0002403b38007988 */ /* 0x000fe80008000804 */
[----:B------:R-:W-:Y:S04]  /*04f0*/  STS [R56+UR4+0x2d0], R61 ;  /* 0x0002d03d38007988 */ /* 0x000fe80008000804 */
[----:B------:R1:W-:Y:S04]  /*0500*/  STS [R56+UR4+0x360], R16 ;  /* 0x0003601038007988 */ /* 0x0003e80008000804 */
[----:B------:R2:W-:Y:S04]  /*0510*/  STS [R56+UR4+0x3f0], R20 ;  /* 0x0003f01438007988 */ /* 0x0005e80008000804 */
[----:B------:R3:W-:Y:S04]  /*0520*/  STS [R56+UR4+0x480], R22 ;  /* 0x0004801638007988 */ /* 0x0007e80008000804 */
[----:B------:R4:W-:Y:S04]  /*0530*/  STS [R56+UR4+0x510], R24 ;  /* 0x0005101838007988 */ /* 0x0009e80008000804 */
[----:B------:R5:W-:Y:S04]  /*0540*/  STS [R56+UR4+0x5a0], R26 ;  /* 0x0005a01a38007988 */ /* 0x000be80008000804 */
[----:B-1----:R-:W5:Y:S04]  /*0550*/  LDG.E.CONSTANT R16, desc[UR10][R4.64+0x500] ;  /* 0x0005000a04107981 */ /* 0x002f68000c1e9900 */
[----:B--2---:R-:W2:Y:S04]  /*0560*/  LDG.E.CONSTANT R20, desc[UR10][R4.64+0x700] ;  /* 0x0007000a04147981 */ /* 0x004ea8000c1e9900 */
[----:B---3--:R-:W3:Y:S04]  /*0570*/  LDG.E.CONSTANT R22, desc[UR10][R4.64+0x800] ;  /* 0x0008000a04167981 */ /* 0x008ee8000c1e9900 */
[----:B----4-:R-:W4:Y:S04]  /*0580*/  LDG.E.CONSTANT R24, desc[UR10][R4.64+0x900] ;  /* 0x0009000a04187981 */ /* 0x010f28000c1e9900 */
[----:B-----5:R-:W5:Y:S04]  /*0590*/  LDG.E.CONSTANT R26, desc[UR10][R4.64+0xa00] ;  /* 0x000a000a041a7981 */ /* 0x020f68000c1e9900 */
[----:B------:R-:W5:Y:S04]  /*05a0*/  LDG.E.CONSTANT R47, desc[UR10][R4.64+0x1500] ;  /* 0x0015000a042f7981 */ /* 0x000f68000c1e9900 */
[----:B------:R-:W5:Y:S04]  /*05b0*/  LDG.E.CONSTANT R49, desc[UR10][R4.64+0x1700] ;  /* 0x0017000a04317981 */ /* 0x000f68000c1e9900 */
[----:B------:R-:W5:Y:S04]  /*05c0*/  LDG.E.CONSTANT R51, desc[UR10][R4.64+0x1900] ;  /* 0x0019000a04337981 */ /* 0x000f68000c1e9900 */
[----:B------:R-:W5:Y:S04]  /*05d0*/  LDG.E.CONSTANT R61, desc[UR10][R4.64+0x1a00] ;  /* 0x001a000a043d7981 */ /* 0x000f68000c1e9900 */
[----:B------:R-:W5:Y:S04]  /*05e0*/  LDG.E.CONSTANT R59, desc[UR10][R4.64+0x1c00] ;  /* 0x001c000a043b7981 */ /* 0x000f68000c1e9900 */
[----:B------:R-:W5:Y:S04]  /*05f0*/  LDG.E.CONSTANT R55, desc[UR10][R4.64+0x1d00] ;  /* 0x001d000a04377981 */ /* 0x000f68000c1e9900 */
[----:B------:R1:W5:Y:S01]  /*0600*/  LDG.E.CONSTANT R4, desc[UR10][R4.64+0x1f00] ;  /* 0x001f000a04047981 */ /* 0x000362000c1e9900 */
[----:B0-----:R-:W0:Y:S03]  /*0610*/  S2R R2, SR_LANEID ;  /* 0x0000000000027919 */ /* 0x001e260000000000 */
[----:B------:R0:W-:Y:S04]  /*0620*/  STS [R56+UR4+0x630], R58 ;  /* 0x0006303a38007988 */ /* 0x0001e80008000804 */
[----:B------:R0:W-:Y:S01]  /*0630*/  STS [R56+UR4+0x6c0], R41 ;  /* 0x0006c02938007988 */ /* 0x0001e20008000804 */
[----:B-1----:R-:W-:-:S02]  /*0640*/  SHF.R.U32.HI R5, RZ, 0x4, R0 ;  /* 0x00000004ff057819 */ /* 0x002fc40000011600 */
[----:B0-----:R-:W-:-:S05]  /*0650*/  SHF.R.U32.HI R3, RZ, 0x3, R2 ;  /* 0x00000003ff037819 */ /* 0x001fca0000011602 */
[----:B------:R-:W-:Y:S01]  /*0660*/  IMAD.SHL.U32 R58, R3, 0x8, RZ ;  /* 0x00000008033a7824 */ /* 0x000fe200078e00ff */
[----:B------:R-:W-:-:S04]  /*0670*/  LOP3.LUT R3, R2, 0x7, RZ, 0xc0, !PT ;  /* 0x0000000702037812 */ /* 0x000fc800078ec0ff */
[----:B------:R-:W-:Y:S02]  /*0680*/  LOP3.LUT R41, R58, 0x8, R3, 0xe2, !PT ;  /* 0x000000083a297812 */ /* 0x000fe400078ee203 */
[----:B------:R-:W-:-:S05]  /*0690*/  SHF.R.U32.HI R3, RZ, 0x4, R2 ;  /* 0x00000004ff037819 */ /* 0x000fca0000011602 */
[----:B------:R-:W-:-:S04]  /*06a0*/  IMAD.SHL.U32 R58, R3, 0x8, RZ ;  /* 0x00000008033a7824 */ /* 0x000fc800078e00ff */
[C-C-:B------:R-:W-:Y:S02]  /*06b0*/  IMAD R3, R41.reuse, 0x48, R58.reuse ;  /* 0x0000004829037824 */ /* 0x140fe400078e023a */
[----:B------:R-:W-:Y:S01]  /*06c0*/  IMAD R58, R41, 0x28, R58 ;  /* 0x00000028293a7824 */ /* 0x000fe200078e023a */
[----:B------:R-:W-:-:S05]  /*06d0*/  LOP3.LUT R41, R52, 0x1e, RZ, 0xc0, !PT ;  /* 0x0000001e34297812 */ /* 0x000fca00078ec0ff */
[----:B------:R-:W-:Y:S01]  /*06e0*/  IMAD R5, R5, 0x28, R41 ;  /* 0x0000002805057824 */ /* 0x000fe200078e0229 */
[----:B------:R-:W-:Y:S04]  /*06f0*/  STS [R56+UR4+0x750], R43 ;  /* 0x0007502b38007988 */ /* 0x000fe80008000804 */
[----:B------:R-:W-:Y:S01]  /*0700*/  LEA R5, R5, UR4, 0x1 ;  /* 0x0000000405057c11 */ /* 0x000fe2000f8e08ff */
[----:B------:R-:W-:Y:S04]  /*0710*/  STS [R56+UR4+0x7e0], R45 ;  /* 0x0007e02d38007988 */ /* 0x000fe80008000804 */
        /* <DEDUP_REMOVED lines=17> */
[----:B------:R-:W-:Y:S04]  /*0830*/  STS [R5+0x1200], R6 ;  /* 0x0012000605007388 */ /* 0x000fe80000000800 */
        /* <DEDUP_REMOVED lines=11> */
[----:B------:R0:W-:Y:S04]  /*08f0*/  STS [R5+0x1ca0], R40 ;  /* 0x001ca02805007388 */ /* 0x0001e80000000800 */
[----:B------:R-:W-:Y:S04]  /*0900*/  STS [R5+0x1d40], R42 ;  /* 0x001d402a05007388 */ /* 0x000fe80000000800 */
[----:B------:R1:W-:Y:S04]  /*0910*/  STS [R5+0x1de0], R44 ;  /* 0x001de02c05007388 */ /* 0x0003e80000000800 */
[----:B------:R-:W-:Y:S04]  /*0920*/  STS [R5+0x1e80], R46 ;  /* 0x001e802e05007388 */ /* 0x000fe80000000800 */
[----:B------:R-:W-:Y:S04]  /*0930*/  STS [R5+0x1fc0], R48 ;  /* 0x001fc03005007388 */ /* 0x000fe80000000800 */
[----:B------:R-:W-:Y:S04]  /*0940*/  STS [R5+0x2100], R50 ;  /* 0x0021003205007388 */ /* 0x000fe80000000800 */
[----:B------:R-:W-:Y:S04]  /*0950*/  STS [R5+0x22e0], R60 ;  /* 0x0022e03c05007388 */ /* 0x000fe80000000800 */
[----:B------:R-:W-:Y:S01]  /*0960*/  STS [R5+0x24c0], R54 ;  /* 0x0024c03605007388 */ /* 0x000fe20000000800 */
[----:B------:R-:W-:-:S06]  /*0970*/  UIADD3 UR5, UPT, UPT, UR4, 0x1200, URZ ;  /* 0x0000120004057890 */ /* 0x000fcc000fffe0ff */
[C---:B0-----:R-:W-:Y:S01]  /*0980*/  LEA R40, R58.reuse, UR5, 0x1 ;  /* 0x000000053a287c11 */ /* 0x041fe2000f8e08ff */
[----:B------:R-:W-:Y:S02]  /*0990*/  UIADD3 UR5, UPT, UPT, UR4, 0x1220, URZ ;  /* 0x0000122004057890 */ /* 0x000fe4000fffe0ff */
[----:B-1----:R-:W-:Y:S01]  /*09a0*/  LEA R44, R3, UR4, 0x1 ;  /* 0x00000004032c7c11 */ /* 0x002fe2000f8e08ff */
[----:B------:R0:W-:Y:S04]  /*09b0*/  STS [R5+0x1520], R16 ;  /* 0x0015201005007388 */ /* 0x0001e80000000800 */
[----:B--2---:R-:W-:Y:S04]  /*09c0*/  STS [R5+0x1660], R20 ;  /* 0x0016601405007388 */ /* 0x004fe80000000800 */
[----:B---3--:R-:W-:Y:S04]  /*09d0*/  STS [R5+0x1700], R22 ;  /* 0x0017001605007388 */ /* 0x008fe80000000800 */
[----:B----4-:R1:W-:Y:S04]  /*09e0*/  STS [R5+0x17a0], R24 ;  /* 0x0017a01805007388 */ /* 0x0103e80000000800 */
[----:B-----5:R-:W-:Y:S04]  /*09f0*/  STS [R5+0x1840], R26 ;  /* 0x0018401a05007388 */ /* 0x020fe80000000800 */
[----:B------:R-:W-:Y:S04]  /*0a00*/  STS [R5+0x1f20], R47 ;  /* 0x001f202f05007388 */ /* 0x000fe80000000800 */
[----:B------:R-:W-:Y:S04]  /*0a10*/  STS [R5+0x2060], R49 ;  /* 0x0020603105007388 */ /* 0x000fe80000000800 */
[----:B------:R-:W-:Y:S04]  /*0a20*/  STS [R5+0x21a0], R51 ;  /* 0x0021a03305007388 */ /* 0x000fe80000000800 */
[----:B------:R-:W-:Y:S04]  /*0a30*/  STS [R5+0x2240], R61 ;  /* 0x0022403d05007388 */ /* 0x000fe80000000800 */
[----:B------:R2:W-:Y:S04]  /*0a40*/  STS [R5+0x2380], R59 ;  /* 0x0023803b05007388 */ /* 0x0005e80000000800 */
[----:B------:R-:W-:Y:S04]  /*0a50*/  STS [R5+0x2420], R55 ;  /* 0x0024203705007388 */ /* 0x000fe80000000800 */
[----:B------:R-:W-:Y:S01]  /*0a60*/  STS [R5+0x2560], R4 ;  /* 0x0025600405007388 */ /* 0x000fe20000000800 */
[----:B------:R-:W-:Y:S01]  /*0a70*/  BAR.SYNC.DEFER_BLOCKING 0x0 ;  /* 0x0000000000007b1d */ /* 0x000fe20000010000 */
[----:B------:R-:W-:Y:S01]  /*0a80*/  LEA R8, R58, UR5, 0x1 ;  /* 0x000000053a087c11 */ /* 0x000fe2000f8e08ff */
[----:B------:R-:W-:-:S02]  /*0a90*/  UIADD3 UR6, UPT, UPT, UR4, 0x900, URZ ;  /* 0x0000090004067890 */ /* 0x000fc4000fffe0ff */
[----:B------:R-:W-:-:S04]  /*0aa0*/  UIADD3 UR5, UPT, UPT, UR4, 0x20, URZ ;  /* 0x0000002004057890 */ /* 0x000fc8000fffe0ff */
[C---:B------:R-:W-:Y:S01]  /*0ab0*/  LEA R36, R3.reuse, UR6, 0x1 ;  /* 0x0000000603247c11 */ /* 0x040fe2000f8e08ff */
[----:B------:R-:W-:Y:S01]  /*0ac0*/  UIADD3 UR6, UPT, UPT, UR4, 0x1720, URZ ;  /* 0x0000172004067890 */ /* 0x000fe2000fffe0ff */
[----:B------:R-:W-:Y:S04]  /*0ad0*/  LDSM.16.M88.4 R44, [R44] ;  /* 0x000000002c2c783b */ /* 0x000fe80000000200 */
[----:B------:R-:W3:Y:S04]  /*0ae0*/  LDSM.16.MT88.4 R40, [R40] ;  /* 0x000000002828783b */ /* 0x000ee80000004200 */
[----:B------:R-:W4:Y:S01]  /*0af0*/  LDSM.16.MT88.4 R8, [R8] ;  /* 0x000000000808783b */ /* 0x000f220000004200 */
[----:B------:R-:W-:Y:S01]  /*0b00*/  UIADD3 UR7, UPT, UPT, UR4, 0x1700, URZ ;  /* 0x0000170004077890 */ /* 0x000fe2000fffe0ff */
[----:B------:R-:W-:-:S02]  /*0b10*/  LEA R32, R3, UR5, 0x1 ;  /* 0x0000000503207c11 */ /* 0x000fc4000f8e08ff */
[C---:B0-----:R-:W-:Y:S01]  /*0b20*/  LEA R16, R58.reuse, UR6, 0x1 ;  /* 0x000000063a107c11 */ /* 0x041fe2000f8e08ff */
[----:B------:R-:W0:Y:S02]  /*0b30*/  LDSM.16.M88.4 R36, [R36] ;  /* 0x000000002424783b */ /* 0x000e240000000200 */
[----:B------:R-:W-:Y:S02]  /*0b40*/  LEA R28, R58, UR7, 0x1 ;  /* 0x000000073a1c7c11 */ /* 0x000fe4000f8e08ff */
[----:B------:R-:W-:Y:S04]  /*0b50*/  LDSM.16.M88.4 R32, [R32] ;  /* 0x000000002020783b */ /* 0x000fe80000000200 */
[----:B------:R-:W5:Y:S01]  /*0b60*/  LDSM.16.MT88.4 R16, [R16] ;  /* 0x000000001010783b */ /* 0x000f620000004200 */
[----:B------:R-:W-:-:S03]  /*0b70*/  UIADD3 UR6, UPT, UPT, UR4, 0x40, URZ ;  /* 0x0000004004067890 */ /* 0x000fc6000fffe0ff */
[----:B------:R-:W5:Y:S01]  /*0b80*/  LDSM.16.MT88.4 R28, [R28] ;  /* 0x000000001c1c783b */ /* 0x000f620000004200 */
[----:B------:R-:W-:Y:S02]  /*0b90*/  UIADD3 UR8, UPT, UPT, UR4, 0x1c20, URZ ;  /* 0x00001c2004087890 */ /* 0x000fe4000fffe0ff */
[----:B------:R-:W-:Y:S01]  /*0ba0*/  UIADD3 UR5, UPT, UPT, UR4, 0x920, URZ ;  /* 0x0000092004057890 */ /* 0x000fe2000fffe0ff */
[C---:B-1----:R-:W-:Y:S01]  /*0bb0*/  LEA R24, R3.reuse, UR6, 0x1 ;  /* 0x0000000603187c11 */ /* 0x042fe2000f8e08ff */
[----:B------:R-:W-:Y:S02]  /*0bc0*/  UIADD3 UR7, UPT, UPT, UR4, 0x1c00, URZ ;  /* 0x00001c0004077890 */ /* 0x000fe4000fffe0ff */
[C---:B--2---:R-:W-:Y:S02]  /*0bd0*/  LEA R59, R58.reuse, UR8, 0x1 ;  /* 0x000000083a3b7c11 */ /* 0x044fe4000f8e08ff */
[----:B------:R-:W-:Y:S01]  /*0be0*/  LEA R12, R3, UR5, 0x1 ;  /* 0x00000005030c7c11 */ /* 0x000fe2000f8e08ff */
[----:B------:R-:W-:Y:S01]  /*0bf0*/  LDSM.16.M88.4 R24, [R24] ;  /* 0x000000001818783b */ /* 0x000fe20000000200 */
[----:B------:R-:W-:-:S04]  /*0c00*/  LEA R20, R58, UR7, 0x1 ;  /* 0x000000073a147c11 */ /* 0x000fc8000f8e08ff */
[----:B------:R-:W-:Y:S01]  /*0c10*/  LDSM.16.M88.4 R12, [R12] ;  /* 0x000000000c0c783b */ /* 0x000fe20000000200 */
[C---:B---3--:R-:W-:Y:S03]  /*0c20*/  HMMA.16816.F16 R4, R44.reuse, R40, RZ ;  /* 0x000000282c04723c */ /* 0x048fe600000008ff */
[----:B------:R-:W-:Y:S05]  /*0c30*/  LDSM.16.MT88.4 R20, [R20] ;  /* 0x000000001414783b */ /* 0x000fea0000004200 */
[C---:B------:R-:W-:Y:S08]  /*0c40*/  HMMA.16816.F16 R6, R44.reuse, R42, RZ ;  /* 0x0000002a2c06723c */ /* 0x040ff000000008ff */
[C---:B----4-:R-:W-:Y:S08]  /*0c50*/  HMMA.16816.F16 R48, R44.reuse, R8, RZ ;  /* 0x000000082c30723c */ /* 0x050ff000000008ff */
[----:B------:R-:W-:Y:S01]  /*0c60*/  HMMA.16816.F16 R50, R44, R10, RZ ;  /* 0x0000000a2c32723c */ /* 0x000fe200000008ff */
[----:B------:R-:W1:Y:S07]  /*0c70*/  LDSM.16.MT88.4 R44, [R59] ;  /* 0x000000003b2c783b */ /* 0x000e6e0000004200 */
[C---:B0-----:R-:W-:Y:S08]  /*0c80*/  HMMA.16816.F16 R40, R36.reuse, R40, RZ ;  /* 0x000000282428723c */ /* 0x041ff000000008ff */
[C---:B------:R-:W-:Y:S08]  /*0c90*/  HMMA.16816.F16 R42, R36.reuse, R42, RZ ;  /* 0x0000002a242a723c */ /* 0x040ff000000008ff */
[C---:B------:R-:W-:Y:S08]  /*0ca0*/  HMMA.16816.F16 R8, R36.reuse, R8, RZ ;  /* 0x000000082408723c */ /* 0x040ff000000008ff */
[----:B------:R-:W-:Y:S08]  /*0cb0*/  HMMA.16816.F16 R10, R36, R10, RZ ;  /* 0x0000000a240a723c */ /* 0x000ff000000008ff */
[C---:B-----5:R-:W-:Y:S08]  /*0cc0*/  HMMA.16816.F16 R36, R32.reuse, R16, R48 ;  /* 0x000000102024723c */ /* 0x060ff00000000830 */
[C---:B------:R-:W-:Y:S08]  /*0cd0*/  HMMA.16816.F16 R4, R32.reuse, R28, R4 ;  /* 0x0000001c2004723c */ /* 0x040ff00000000804 */
[C---:B------:R-:W-:Y:S08]  /*0ce0*/  HMMA.16816.F16 R6, R32.reuse, R30, R6 ;  /* 0x0000001e2006723c */ /* 0x040ff00000000806 */
[----:B------:R-:W-:Y:S01]  /*0cf0*/  HMMA.16816.F16 R54, R32, R18, R50 ;  /* 0x000000122036723c */ /* 0x000fe20000000832 */
[----:B------:R-:W-:-:S02]  /*0d00*/  UIADD3 UR7, UPT, UPT, UR4, 0x2100, URZ ;  /* 0x0000210004077890 */ /* 0x000fc4000fffe0ff */
[----:B------:R-:W-:Y:S02]  /*0d10*/  UIADD3 UR5, UPT, UPT, UR4, 0x60, URZ ;  /* 0x0000006004057890 */ /* 0x000fe4000fffe0ff */
[----:B------:R-:W-:Y:S02]  /*0d20*/  UIADD3 UR8, UPT, UPT, UR4, 0x2120, URZ ;  /* 0x0000212004087890 */ /* 0x000fe4000fffe0ff */
[C---:B------:R-:W-:Y:S01]  /*0d30*/  LEA R32, R58.reuse, UR7, 0x1 ;  /* 0x000000073a207c11 */ /* 0x040fe2000f8e08ff */
[----:B-1----:R-:W-:Y:S01]  /*0d40*/  HMMA.16816.F16 R50, R24, R44, R36 ;  /* 0x0000002c1832723c */ /* 0x002fe20000000824 */
[----:B------:R-:W-:Y:S02]  /*0d50*/  LEA R59, R3, UR5, 0x1 ;  /* 0x00000005033b7c11 */ /* 0x000fe4000f8e08ff */
[----:B------:R-:W-:Y:S02]  /*0d60*/  LEA R36, R58, UR8, 0x1 ;  /* 0x000000083a247c11 */ /* 0x000fe4000f8e08ff */
[----:B------:R-:W-:Y:S03]  /*0d70*/  LDSM.16.MT88.4 R32, [R32] ;  /* 0x000000002020783b */ /* 0x000fe60000004200 */
[----:B------:R-:W-:Y:S01]  /*0d80*/  HMMA.16816.F16 R40, R12, R28, R40 ;  /* 0x0000001c0c28723c */ /* 0x000fe20000000828 */
[----:B------:R-:W-:Y:S07]  /*0d90*/  LDSM.16.MT88.4 R36, [R36] ;  /* 0x000000002424783b */ /* 0x000fee0000004200 */
[C---:B------:R-:W-:Y:S08]  /*0da0*/  HMMA.16816.F16 R28, R24.reuse, R20, R4 ;  /* 0x00000014181c723c */ /* 0x040ff00000000804 */
[C---:B------:R-:W-:Y:S08]  /*0db0*/  HMMA.16816.F16 R48, R24.reuse, R22, R6 ;  /* 0x000000161830723c */ /* 0x040ff00000000806 */
[----:B------:R-:W-:Y:S01]  /*0dc0*/  HMMA.16816.F16 R54, R24, R46, R54 ;  /* 0x0000002e1836723c */ /* 0x000fe20000000836 */
[----:B------:R-:W0:Y:S01]  /*0dd0*/  LDSM.16.M88.4 R24, [R59] ;  /* 0x000000003b18783b */ /* 0x000e220000000200 */
[----:B------:R-:W-:-:S02]  /*0de0*/  UIADD3 UR6, UPT, UPT, UR4, 0x940, URZ ;  /* 0x0000094004067890 */ /* 0x000fc4000fffe0ff */
[----:B------:R-:W-:-:S04]  /*0df0*/  UIADD3 UR5, UPT, UPT, UR4, 0x960, URZ ;  /* 0x0000096004057890 */ /* 0x000fc8000fffe0ff */
[----:B------:R-:W-:Y:S01]  /*0e00*/  HMMA.16816.F16 R42, R12, R30, R42 ;  /* 0x0000001e0c2a723c */ /* 0x000fe2000000082a */
[----:B------:R-:W-:-:S06]  /*0e10*/  LEA R4, R3, UR6, 0x1 ;  /* 0x0000000603047c11 */ /* 0x000fcc000f8e08ff */
[----:B------:R-:W1:Y:S01]  /*0e20*/  LDSM.16.M88.4 R4, [R4] ;  /* 0x000000000404783b */ /* 0x000e620000000200 */
[C---:B------:R-:W-:Y:S08]  /*0e30*/  HMMA.16816.F16 R8, R12.reuse, R16, R8 ;  /* 0x000000100c08723c */ /* 0x040ff00000000808 */
[----:B------:R-:W-:Y:S01]  /*0e40*/  HMMA.16816.F16 R10, R12, R18, R10 ;  /* 0x000000120c0a723c */ /* 0x000fe2000000080a */
[----:B------:R-:W-:-:S02]  /*0e50*/  SHF.R.U32.HI R12, RZ, 0x2, R2 ;  /* 0x00000002ff0c7819 */ /* 0x000fc40000011602 */
[----:B------:R-:W-:-:S05]  /*0e60*/  LOP3.LUT R13, R2, 0x3, RZ, 0xc0, !PT ;  /* 0x00000003020d7812 */ /* 0x000fca00078ec0ff */
[----:B------:R-:W-:Y:S01]  /*0e70*/  IMAD R17, R12, 0x8, R13 ;  /* 0x000000080c117824 */ /* 0x000fe200078e020d */
[----:B------:R-:W-:-:S06]  /*0e80*/  LEA R12, R3, UR5, 0x1 ;  /* 0x00000005030c7c11 */ /* 0x000fcc000f8e08ff */
[----:B------:R-:W-:Y:S01]  /*0e90*/  LDSM.16.M88.4 R12, [R12] ;  /* 0x000000000c0c783b */ /* 0x000fe20000000200 */
[C---:B0-----:R-:W-:Y:S08]  /*0ea0*/  HMMA.16816.F16 R28, R24.reuse, R32, R28 ;  /* 0x00000020181c723c */ /* 0x041ff0000000081c */
[C---:B------:R-:W-:Y:S08]  /*0eb0*/  HMMA.16816.F16 R48, R24.reuse, R34, R48 ;  /* 0x000000221830723c */ /* 0x040ff00000000830 */
[C---:B------:R-:W-:Y:S08]  /*0ec0*/  HMMA.16816.F16 R50, R24.reuse, R36, R50 ;  /* 0x000000241832723c */ /* 0x040ff00000000832 */
[----:B------:R-:W-:Y:S01]  /*0ed0*/  HMMA.16816.F16 R54, R24, R38, R54 ;  /* 0x000000261836723c */ /* 0x000fe20000000836 */
[----:B------:R-:W-:-:S02]  /*0ee0*/  UIADD3 UR5, UPT, UPT, UR4, 0x200, URZ ;  /* 0x0000020004057890 */ /* 0x000fc4000fffe0ff */
[C---:B------:R-:W-:Y:S01]  /*0ef0*/  LEA R16, R17.reuse, UR4, 0x2 ;  /* 0x0000000411107c11 */ /* 0x040fe2000f8e10ff */
[----:B------:R-:W-:Y:S03]  /*0f00*/  BAR.SYNC.DEFER_BLOCKING 0x0 ;  /* 0x0000000000007b1d */ /* 0x000fe60000010000 */
[----:B------:R-:W-:Y:S01]  /*0f10*/  LEA R17, R17, UR5, 0x2 ;  /* 0x0000000511117c11 */ /* 0x000fe2000f8e10ff */
[----:B------:R-:W-:Y:S02]  /*0f20*/  VIADD R3, R56, UR4 ;  /* 0x0000000438037c36 */ /* 0x000fe40008000000 */
[----:B------:R-:W-:Y:S04]  /*0f30*/  STS [R16], R28 ;  /* 0x0000001c10007388 */ /* 0x000fe80000000800 */
[----:B------:R-:W-:Y:S04]  /*0f40*/  STS [R16+0x100], R29 ;  /* 0x0001001d10007388 */ /* 0x000fe80000000800 */
[----:B------:R-:W-:Y:S04]  /*0f50*/  STS [R16+0x10], R48 ;  /* 0x0000103010007388 */ /* 0x000fe80000000800 */
[----:B------:R-:W-:Y:S04]  /*0f60*/  STS [R16+0x110], R49 ;  /* 0x0001103110007388 */ /* 0x000fe80000000800 */
[----:B------:R-:W-:Y:S04]  /*0f70*/  STS [R17], R50 ;  /* 0x0000003211007388 */ /* 0x000fe80000000800 */
[----:B------:R-:W-:Y:S04]  /*0f80*/  STS [R17+0x100], R51 ;  /* 0x0001003311007388 */ /* 0x000fe80000000800 */
[----:B------:R-:W-:Y:S04]  /*0f90*/  STS [R17+0x10], R54 ;  /* 0x0000103611007388 */ /* 0x000fe80000000800 */
[----:B------:R-:W-:Y:S01]  /*0fa0*/  STS [R17+0x110], R55 ;  /* 0x0001103711007388 */ /* 0x000fe20000000800 */
[----:B------:R-:W-:Y:S01]  /*0fb0*/  IMAD.IADD R52, R3, 0x1, -R52 ;  /* 0x0000000103347824 */ /* 0x000fe200078e0a34 */
[C---:B-1----:R-:W-:Y:S01]  /*0fc0*/  HMMA.16816.F16 R40, R4.reuse, R20, R40 ;  /* 0x000000140428723c */ /* 0x042fe20000000828 */
[----:B------:R-:W0:Y:S08]  /*0fd0*/  LDC.64 R2, c[0x0][0x380] ;  /* 0x0000e000ff027b82 */ /* 0x000e300000000a00 */
[----:B------:R-:W-:Y:S01]  /*0fe0*/  BAR.SYNC.DEFER_BLOCKING 0x0 ;  /* 0x0000000000007b1d */ /* 0x000fe20000010000 */
[C---:B------:R-:W-:Y:S08]  /*0ff0*/  HMMA.16816.F16 R42, R4.reuse, R22, R42 ;  /* 0x00000016042a723c */ /* 0x040ff0000000082a */
[C---:B------:R-:W-:Y:S01]  /*1000*/  HMMA.16816.F16 R8, R4.reuse, R44, R8 ;  /* 0x0000002c0408723c */ /* 0x040fe20000000808 */
[----:B------:R-:W1:Y:S04]  /*1010*/  LDS.U16 R45, [R52] ;  /* 0x00000000342d7984 */ /* 0x000e680000000400 */
[----:B------:R-:W2:Y:S04]  /*1020*/  LDS.U16 R44, [R52+0x40] ;  /* 0x00004000342c7984 */ /* 0x000ea80000000400 */
[----:B------:R-:W3:Y:S04]  /*1030*/  LDS.U16 R31, [R52+0x80] ;  /* 0x00008000341f7984 */ /* 0x000ee80000000400 */
[----:B------:R-:W4:Y:S04]  /*1040*/  LDS.U16 R30, [R52+0xc0] ;  /* 0x0000c000341e7984 */ /* 0x000f280000000400 */
[----:B------:R-:W5:Y:S04]  /*1050*/  LDS.U16 R29, [R52+0x100] ;  /* 0x00010000341d7984 */ /* 0x000f680000000400 */
        /* <DEDUP_REMOVED lines=10> */
[----:B------:R-:W5:Y:S01]  /*1100*/  LDS.U16 R18, [R52+0x3c0] ;  /* 0x0003c00034127984 */ /* 0x000f620000000400 */
[----:B------:R-:W-:Y:S01]  /*1110*/  LOP3.LUT R0, R53, 0xf, R0, 0xf8, !PT ;  /* 0x0000000f35007812 */ /* 0x000fe200078ef800 */
[----:B------:R-:W-:Y:S03]  /*1120*/  HMMA.16816.F16 R10, R4, R46, R10 ;  /* 0x0000002e040a723c */ /* 0x000fe6000000080a */
[----:B------:R-:W-:-:S05]  /*1130*/  LOP3.LUT R57, R0, R57, RZ, 0xfc, !PT ;  /* 0x0000003900397212 */ /* 0x000fca00078efcff */
[----:B0-----:R-:W-:-:S05]  /*1140*/  IMAD.WIDE.U32 R2, R57, 0x2, R2 ;  /* 0x0000000239027825 */ /* 0x001fca00078e0002 */
[----:B-1----:R-:W-:Y:S04]  /*1150*/  STG.E.U16 desc[UR10][R2.64], R45 ;  /* 0x0000002d02007986 */ /* 0x002fe8000c10150a */
[----:B--2---:R-:W-:Y:S04]  /*1160*/  STG.E.U16 desc[UR10][R2.64+0x100], R44 ;  /* 0x0001002c02007986 */ /* 0x004fe8000c10150a */
[----:B---3--:R-:W-:Y:S04]  /*1170*/  STG.E.U16 desc[UR10][R2.64+0x200], R31 ;  /* 0x0002001f02007986 */ /* 0x008fe8000c10150a */
[----:B----4-:R-:W-:Y:S04]  /*1180*/  STG.E.U16 desc[UR10][R2.64+0x300], R30 ;  /* 0x0003001e02007986 */ /* 0x010fe8000c10150a */
[----:B-----5:R-:W-:Y:S04]  /*1190*/  STG.E.U16 desc[UR10][R2.64+0x400], R29 ;  /* 0x0004001d02007986 */ /* 0x020fe8000c10150a */
[----:B------:R-:W-:Y:S04]  /*11a0*/  STG.E.U16 desc[UR10][R2.64+0x500], R28 ;  /* 0x0005001c02007986 */ /* 0x000fe8000c10150a */
        /* <DEDUP_REMOVED lines=9> */
[----:B------:R-:W-:Y:S01]  /*1240*/  STG.E.U16 desc[UR10][R2.64+0x720], R18 ;  /* 0x0007201202007986 */ /* 0x000fe2000c10150a */
[C---:B------:R-:W-:Y:S01]  /*1250*/  HMMA.16816.F16 R40, R12.reuse, R32, R40 ;  /* 0x000000200c28723c */ /* 0x040fe20000000828 */
[----:B------:R-:W-:Y:S07]  /*1260*/  BAR.SYNC.DEFER_BLOCKING 0x0 ;  /* 0x0000000000007b1d */ /* 0x000fee0000010000 */
[C---:B------:R-:W-:Y:S08]  /*1270*/  HMMA.16816.F16 R42, R12.reuse, R34, R42 ;  /* 0x000000220c2a723c */ /* 0x040ff0000000082a */
[C---:B------:R-:W-:Y:S08]  /*1280*/  HMMA.16816.F16 R8, R12.reuse, R36, R8 ;  /* 0x000000240c08723c */ /* 0x040ff00000000808 */
[----:B------:R-:W-:Y:S01]  /*1290*/  HMMA.16816.F16 R10, R12, R38, R10 ;  /* 0x000000260c0a723c */ /* 0x000fe2000000080a */
        /* <DEDUP_REMOVED lines=8> */
[----:B------:R-:W-:Y:S06]  /*1320*/  BAR.SYNC.DEFER_BLOCKING 0x0 ;  /* 0x0000000000007b1d */ /* 0x000fec0000010000 */
[----:B------:R-:W0:Y:S04]  /*1330*/  LDS.U16 R5, [R52] ;  /* 0x0000000034057984 */ /* 0x000e280000000400 */
[----:B------:R-:W1:Y:S04]  /*1340*/  LDS.U16 R7, [R52+0x40] ;  /* 0x0000400034077984 */ /* 0x000e680000000400 */
        /* <DEDUP_REMOVED lines=14> */
[----:B0-----:R-:W-:Y:S04]  /*1430*/  STG.E.U16 desc[UR10][R2.64+0x800], R5 ;  /* 0x0008000502007986 */ /* 0x001fe8000c10150a */
        /* <DEDUP_REMOVED lines=15> */
[----:B------:R-:W-:Y:S05]  /*1530*/  EXIT ;  /* 0x000000000000794d */ /* 0x000fea0003800000 */
.L_x_0:
[----:B------:R-:W-:-:S00]  /*1540*/  BRA `(.L_x_0) ;  /* 0xfffffffc00fc7947 */ /* 0x000fc0000383ffff */
[----:B------:R-:W-:-:S00]  /*1550*/  NOP ;  /* 0x0000000000007918 */ /* 0x000fc00000000000 */
        /* <DEDUP_REMOVED lines=10> */
.L_x_1:


//--------------------- .nv.shared.main_kernel    --------------------------
	.section	.nv.shared.main_kernel,"aw",@nobits
	.sectionflags	@""
	.align	16
	.zero		1024


//--------------------- .nv.shared.reserved.0     --------------------------
	.section	.nv.shared.reserved.0,"aw",@nobits
	.weak		__nv_reservedSMEM_offset_0_alias
	.size		__nv_reservedSMEM_offset_0_alias, 0, 64
	.other		__nv_reservedSMEM_offset_0_alias,@"STO_CUDA_RESERVED_SHARED STV_DEFAULT"
__nv_reservedSMEM_offset_0_alias:
	.zero		0
	.zero		64


//--------------------- .nv.constant0.main_kernel --------------------------
	.section	.nv.constant0.main_kernel,"a",@progbits
	.sectionflags	@""
	.align	4
.nv.constant0.main_kernel:
	.zero		920


//--------------------- SYMBOLS --------------------------

	.type		.nv.reservedSmem.offset0,@object
	.size		.nv.reservedSmem.offset0,0x4
	.type		.nv.reservedSmem.cap,@object
	.size		.nv.reservedSmem.cap,0x4
